//
// Generated by NVIDIA NVVM Compiler
//
// Compiler Build ID: CL-36424714
// Cuda compilation tools, release 13.0, V13.0.88
// Based on NVVM 20.0.0
//

.version 9.0
.target sm_100
.address_size 64

	// .globl	_Z12simpleKernelPi

.visible .entry _Z12simpleKernelPi(
	.param .u64 .ptr .align 1 _Z12simpleKernelPi_param_0
)
{
	.reg .b32 	%r<7>;
	.reg .b64 	%rd<5>;

	ld.param.u64 	%rd1, [_Z12simpleKernelPi_param_0];
	cvta.to.global.u64 	%rd2, %rd1;
	mov.u32 	%r1, %ctaid.x;
	mov.u32 	%r2, %tid.x;
	add.s32 	%r3, %r1, %r2;
	shl.b32 	%r4, %r3, 1;
	mul.wide.u32 	%rd3, %r2, 4;
	add.s64 	%rd4, %rd2, %rd3;
	ld.global.u32 	%r5, [%rd4];
	add.s32 	%r6, %r5, %r4;
	st.global.u32 	[%rd4], %r6;
	ret;

}


// ===== COMPILED SASS (sm_100) =====

	.target	sm_100

	.elftype	@"ET_EXEC"


//--------------------- .note.nv.tkinfo           --------------------------
	.section	.note.nv.tkinfo,"",@"SHT_NOTE"
	.sectionflags	@"SHF_NOTE_NV_TKINFO"
	.tkinfo
        /*0018*/ 	.word	0x00000002
        /*0030*/ 	.string	""
        /*0030*/ 	.string	"ptxas"
        /*0030*/ 	.string	"Cuda compilation tools, release 13.0, V13.0.88"
        /*0030*/ 	.string	"Build cuda_13.0.r13.0/compiler.36424714_0"
        /*0030*/ 	.string	"-arch sm_100 -m 64 "



//--------------------- .note.nv.cuinfo           --------------------------
	.section	.note.nv.cuinfo,"",@"SHT_NOTE"
	.sectionflags	@"SHF_NOTE_NV_CUINFO"
        /*0018*/ 	.short	0x0002
        /*001a*/ 	.short	0x0064
        /*001c*/ 	.short	0x0082
	.zero		2


//--------------------- .nv.info                  --------------------------
	.section	.nv.info,"",@"SHT_CUDA_INFO"
	.align	4


	//----- nvinfo : EIATTR_REGCOUNT
	.align		4
        /*0000*/ 	.byte	0x04, 0x2f
        /*0002*/ 	.short	(.L_1 - .L_0)
	.align		4
.L_0:
        /*0004*/ 	.word	index@(_Z12simpleKernelPi)
        /*0008*/ 	.word	0x0000000a


	//----- nvinfo : EIATTR_FRAME_SIZE
	.align		4
.L_1:
        /*000c*/ 	.byte	0x04, 0x11
        /*000e*/ 	.short	(.L_3 - .L_2)
	.align		4
.L_2:
        /*0010*/ 	.word	index@(_Z12simpleKernelPi)
        /*0014*/ 	.word	0x00000000


	//----- nvinfo : EIATTR_MIN_STACK_SIZE
	.align		4
.L_3:
        /*0018*/ 	.byte	0x04, 0x12
        /*001a*/ 	.short	(.L_5 - .L_4)
	.align		4
.L_4:
        /*001c*/ 	.word	index@(_Z12simpleKernelPi)
        /*0020*/ 	.word	0x00000000
.L_5:


//--------------------- .nv.compat                --------------------------
	.section	.nv.compat,"",@"SHT_CUDA_COMPAT_INFO"
	.align	4
        /*0000*/ 	.byte	0x02, 0x09, 0x00, 0x00, 0x02, 0x02, 0x01, 0x00, 0x02, 0x05, 0x05, 0x00, 0x03, 0x07, 0x01, 0x01
        /*0010*/ 	.byte	0x02, 0x03, 0x00, 0x00, 0x02, 0x06, 0x01, 0x00, 0x04, 0x0b, 0x08, 0x00, 0x09, 0x00, 0x00, 0x00
        /*0020*/ 	.byte	0x00, 0x00, 0x00, 0x00


//--------------------- .nv.info._Z12simpleKernelPi --------------------------
	.section	.nv.info._Z12simpleKernelPi,"",@"SHT_CUDA_INFO"
	.sectionflags	@""
	.align	4


	//----- nvinfo : EIATTR_CUDA_API_VERSION
	.align		4
        /*0000*/ 	.byte	0x04, 0x37
        /*0002*/ 	.short	(.L_7 - .L_6)
.L_6:
        /*0004*/ 	.word	0x00000082


	//----- nvinfo : EIATTR_KPARAM_INFO
	.align		4
.L_7:
        /*0008*/ 	.byte	0x04, 0x17
        /*000a*/ 	.short	(.L_9 - .L_8)
.L_8:
        /*000c*/ 	.word	0x00000000
        /*0010*/ 	.short	0x0000
        /*0012*/ 	.short	0x0000
        /*0014*/ 	.byte	0x00, 0xf5, 0x21, 0x00


	//----- nvinfo : EIATTR_SPARSE_MMA_MASK
	.align		4
.L_9:
        /*0018*/ 	.byte	0x03, 0x50
        /*001a*/ 	.short	0x0000


	//----- nvinfo : EIATTR_MAXREG_COUNT
	.align		4
        /*001c*/ 	.byte	0x03, 0x1b
        /*001e*/ 	.short	0x00ff


	//----- nvinfo : EIATTR_MERCURY_ISA_VERSION
	.align		4
        /*0020*/ 	.byte	0x03, 0x5f
        /*0022*/ 	.short	0x0101


	//----- nvinfo : EIATTR_VRC_CTA_INIT_COUNT
	.align		4
        /*0024*/ 	.byte	0x02, 0x4a
	.zero		1
	.zero		1


	//----- nvinfo : EIATTR_EXIT_INSTR_OFFSETS
	.align		4
        /*0028*/ 	.byte	0x04, 0x1c
        /*002a*/ 	.short	(.L_11 - .L_10)


	//   ....[0]....
.L_10:
        /*002c*/ 	.word	0x000000a0


	//----- nvinfo : EIATTR_CBANK_PARAM_SIZE
	.align		4
.L_11:
        /*0030*/ 	.byte	0x03, 0x19
        /*0032*/ 	.short	0x0008


	//----- nvinfo : EIATTR_PARAM_CBANK
	.align		4
        /*0034*/ 	.byte	0x04, 0x0a
        /*0036*/ 	.short	(.L_13 - .L_12)
	.align		4
.L_12:
        /*0038*/ 	.word	index@(.nv.constant0._Z12simpleKernelPi)
        /*003c*/ 	.short	0x0380
        /*003e*/ 	.short	0x0008


	//----- nvinfo : EIATTR_SW_WAR
	.align		4
.L_13:
        /*0040*/ 	.byte	0x04, 0x36
        /*0042*/ 	.short	(.L_15 - .L_14)
.L_14:
        /*0044*/ 	.word	0x00000008
.L_15:


//--------------------- .nv.callgraph             --------------------------
	.section	.nv.callgraph,"",@"SHT_CUDA_CALLGRAPH"
	.align	4
	.sectionentsize	8
	.align		4
        /*0000*/ 	.word	0x00000000
	.align		4
        /*0004*/ 	.word	0xffffffff
	.align		4
        /*0008*/ 	.word	0x00000000
	.align		4
        /*000c*/ 	.word	0xfffffffe
	.align		4
        /*0010*/ 	.word	0x00000000
	.align		4
        /*0014*/ 	.word	0xfffffffd
	.align		4
        /*0018*/ 	.word	0x00000000
	.align		4
        /*001c*/ 	.word	0xfffffffc


//--------------------- .text._Z12simpleKernelPi  --------------------------
	.section	.text._Z12simpleKernelPi,"ax",@progbits
	.align	128
        .global         _Z12simpleKernelPi
        .type           _Z12simpleKernelPi,@function
        .size           _Z12simpleKernelPi,(.L_x_1 - _Z12simpleKernelPi)
        .other          _Z12simpleKernelPi,@"STO_CUDA_ENTRY STV_DEFAULT"
_Z12simpleKernelPi:
.text._Z12simpleKernelPi:
[----:B------:R-:W-:Y:S01]  /*0000*/  LDC R1, c[0x0][0x37c] ;  /* 0x0000df00ff017b82 */ /* 0x000fe20000000800 */
[----:B------:R-:W0:Y:S07]  /*0010*/  S2R R7, SR_TID.X ;  /* 0x0000000000077919 */ /* 0x000e2e0000002100 */
[----:B------:R-:W0:Y:S01]  /*0020*/  LDC.64 R2, c[0x0][0x380] ;  /* 0x0000e000ff027b82 */ /* 0x000e220000000a00 */
[----:B------:R-:W1:Y:S01]  /*0030*/  LDCU.64 UR4, c[0x0][0x358] ;  /* 0x00006b00ff0477ac */ /* 0x000e620008000a00 */
[----:B0-----:R-:W-:-:S05]  /*0040*/  IMAD.WIDE.U32 R2, R7, 0x4, R2 ;  /* 0x0000000407027825 */ /* 0x001fca00078e0002 */
[----:B-1----:R-:W2:Y:S01]  /*0050*/  LDG.E R5, desc[UR4][R2.64] ;  /* 0x0000000402057981 */ /* 0x002ea2000c1e1900 */
[----:B------:R-:W0:Y:S02]  /*0060*/  S2UR UR6, SR_CTAID.X ;  /* 0x00000000000679c3 */ /* 0x000e240000002500 */
[----:B0-----:R-:W-:-:S04]  /*0070*/  IADD3 R0, PT, PT, R7, UR6, RZ ;  /* 0x0000000607007c10 */ /* 0x001fc8000fffe0ff */
[----:B--2---:R-:W-:-:S05]  /*0080*/  LEA R5, R0, R5, 0x1 ;  /* 0x0000000500057211 */ /* 0x004fca00078e08ff */
[----:B------:R-:W-:Y:S01]  /*0090*/  STG.E desc[UR4][R2.64], R5 ;  /* 0x0000000502007986 */ /* 0x000fe2000c101904 */
[----:B------:R-:W-:Y:S05]  /*00a0*/  EXIT ;  /* 0x000000000000794d */ /* 0x000fea0003800000 */
.L_x_0:
[----:B------:R-:W-:-:S00]  /*00b0*/  BRA `(.L_x_0) ;  /* 0xfffffffc00fc7947 */ /* 0x000fc0000383ffff */
[----:B------:R-:W-:-:S00]  /*00c0*/  NOP ;  /* 0x0000000000007918 */ /* 0x000fc00000000000 */
        /* <DEDUP_REMOVED lines=11> */
.L_x_1:


//--------------------- .nv.shared.reserved.0     --------------------------
	.section	.nv.shared.reserved.0,"aw",@nobits
	.weak		__nv_reservedSMEM_offset_0_alias
	.size		__nv_reservedSMEM_offset_0_alias, 0, 64
	.other		__nv_reservedSMEM_offset_0_alias,@"STO_CUDA_RESERVED_SHARED STV_DEFAULT"
__nv_reservedSMEM_offset_0_alias:
	.zero		0
	.zero		64


//--------------------- .nv.constant0._Z12simpleKernelPi --------------------------
	.section	.nv.constant0._Z12simpleKernelPi,"a",@progbits
	.sectionflags	@""
	.align	4
.nv.constant0._Z12simpleKernelPi:
	.zero		904


//--------------------- SYMBOLS --------------------------

	.type		.nv.reservedSmem.offset0,@object
	.size		.nv.reservedSmem.offset0,0x4
